	.headerflags	@"EF_CUDA_TEXMODE_UNIFIED EF_CUDA_64BIT_ADDRESS EF_CUDA_ACCELERATORS EF_CUDA_SM90 EF_CUDA_VIRTUAL_SM(EF_CUDA_SM90)"
	.elftype	@"ET_EXEC"


//--------------------- .nv.info                  --------------------------
	.section	.nv.info,"",@"SHT_CUDA_INFO"
	.align	4


	//----- nvinfo : EIATTR_REGCOUNT
	.align		4
        /*0000*/ 	.byte	0x04, 0x2f
        /*0002*/ 	.short	(.L_1 - .L_0)
	.align		4
.L_0:
        /*0004*/ 	.word	index@(triton_poi_fused_convolution_33)
        /*0008*/ 	.word	0x00000010


	//----- nvinfo : EIATTR_MIN_STACK_SIZE
	.align		4
.L_1:
        /*000c*/ 	.byte	0x04, 0x12
        /*000e*/ 	.short	(.L_3 - .L_2)
	.align		4
.L_2:
        /*0010*/ 	.word	index@(triton_poi_fused_convolution_33)
        /*0014*/ 	.word	0x00000000


	//----- nvinfo : EIATTR_FRAME_SIZE
	.align		4
.L_3:
        /*0018*/ 	.byte	0x04, 0x11
        /*001a*/ 	.short	(.L_5 - .L_4)
	.align		4
.L_4:
        /*001c*/ 	.word	index@(triton_poi_fused_convolution_33)
        /*0020*/ 	.word	0x00000000


	//----- nvinfo : EIATTR_MIN_STACK_SIZE
	.align		4
.L_5:
        /*0024*/ 	.byte	0x04, 0x12
        /*0026*/ 	.short	(.L_7 - .L_6)
	.align		4
.L_6:
        /*0028*/ 	.word	index@(triton_poi_fused_convolution_33)
        /*002c*/ 	.word	0x00000000
.L_7:


//--------------------- .nv.info.triton_poi_fused_convolution_33 --------------------------
	.section	.nv.info.triton_poi_fused_convolution_33,"",@"SHT_CUDA_INFO"
	.sectionflags	@""
	.align	4


	//----- nvinfo : EIATTR_CUDA_API_VERSION
	.align		4
        /*0000*/ 	.byte	0x04, 0x37
        /*0002*/ 	.short	(.L_9 - .L_8)
.L_8:
        /*0004*/ 	.word	0x0000007c


	//----- nvinfo : EIATTR_KPARAM_INFO
	.align		4
.L_9:
        /*0008*/ 	.byte	0x04, 0x17
        /*000a*/ 	.short	(.L_11 - .L_10)
.L_10:
        /*000c*/ 	.word	0x00000000
        /*0010*/ 	.short	0x0004
        /*0012*/ 	.short	0x001c
        /*0014*/ 	.byte	0x00, 0xf0, 0x11, 0x00


	//----- nvinfo : EIATTR_KPARAM_INFO
	.align		4
.L_11:
        /*0018*/ 	.byte	0x04, 0x17
        /*001a*/ 	.short	(.L_13 - .L_12)
.L_12:
        /*001c*/ 	.word	0x00000000
        /*0020*/ 	.short	0x0003
        /*0022*/ 	.short	0x0018
        /*0024*/ 	.byte	0x00, 0xf0, 0x11, 0x00


	//----- nvinfo : EIATTR_KPARAM_INFO
	.align		4
.L_13:
        /*0028*/ 	.byte	0x04, 0x17
        /*002a*/ 	.short	(.L_15 - .L_14)
.L_14:
        /*002c*/ 	.word	0x00000000
        /*0030*/ 	.short	0x0002
        /*0032*/ 	.short	0x0010
        /*0034*/ 	.byte	0x00, 0xf4, 0x21, 0x00


	//----- nvinfo : EIATTR_KPARAM_INFO
	.align		4
.L_15:
        /*0038*/ 	.byte	0x04, 0x17
        /*003a*/ 	.short	(.L_17 - .L_16)
.L_16:
        /*003c*/ 	.word	0x00000000
        /*0040*/ 	.short	0x0001
        /*0042*/ 	.short	0x0008
        /*0044*/ 	.byte	0x00, 0xf4, 0x21, 0x00


	//----- nvinfo : EIATTR_KPARAM_INFO
	.align		4
.L_17:
        /*0048*/ 	.byte	0x04, 0x17
        /*004a*/ 	.short	(.L_19 - .L_18)
.L_18:
        /*004c*/ 	.word	0x00000000
        /*0050*/ 	.short	0x0000
        /*0052*/ 	.short	0x0000
        /*0054*/ 	.byte	0x00, 0xf4, 0x21, 0x00


	//----- nvinfo : EIATTR_SPARSE_MMA_MASK
	.align		4
.L_19:
        /*0058*/ 	.byte	0x03, 0x50
        /*005a*/ 	.short	0x0000


	//----- nvinfo : EIATTR_MAXREG_COUNT
	.align		4
        /*005c*/ 	.byte	0x03, 0x1b
        /*005e*/ 	.short	0x00ff


	//----- nvinfo : EIATTR_EXIT_INSTR_OFFSETS
	.align		4
        /*0060*/ 	.byte	0x04, 0x1c
        /*0062*/ 	.short	(.L_21 - .L_20)


	//   ....[0]....
.L_20:
        /*0064*/ 	.word	0x000002c0


	//   ....[1]....
        /*0068*/ 	.word	0x00000330


	//----- nvinfo : EIATTR_REQNTID
	.align		4
.L_21:
        /*006c*/ 	.byte	0x04, 0x10
        /*006e*/ 	.short	(.L_23 - .L_22)
.L_22:
        /*0070*/ 	.word	0x00000080
        /*0074*/ 	.word	0x00000001
        /*0078*/ 	.word	0x00000001


	//----- nvinfo : EIATTR_CBANK_PARAM_SIZE
	.align		4
.L_23:
        /*007c*/ 	.byte	0x03, 0x19
        /*007e*/ 	.short	0x0020


	//----- nvinfo : EIATTR_PARAM_CBANK
	.align		4
        /*0080*/ 	.byte	0x04, 0x0a
        /*0082*/ 	.short	(.L_25 - .L_24)
	.align		4
.L_24:
        /*0084*/ 	.word	index@(.nv.constant0.triton_poi_fused_convolution_33)
        /*0088*/ 	.short	0x0210
        /*008a*/ 	.short	0x0020


	//----- nvinfo : EIATTR_SW_WAR
	.align		4
.L_25:
        /*008c*/ 	.byte	0x04, 0x36
        /*008e*/ 	.short	(.L_27 - .L_26)
.L_26:
        /*0090*/ 	.word	0x00000008
.L_27:


//--------------------- .nv.callgraph             --------------------------
	.section	.nv.callgraph,"",@"SHT_CUDA_CALLGRAPH"
	.align	4
	.sectionentsize	8
	.align		4
        /*0000*/ 	.word	0x00000000
	.align		4
        /*0004*/ 	.word	0xffffffff
	.align		4
        /*0008*/ 	.word	0x00000000
	.align		4
        /*000c*/ 	.word	0xfffffffe
	.align		4
        /*0010*/ 	.word	0x00000000
	.align		4
        /*0014*/ 	.word	0xfffffffd
	.align		4
        /*0018*/ 	.word	0x00000000
	.align		4
        /*001c*/ 	.word	0xfffffffc


//--------------------- .text.triton_poi_fused_convolution_33 --------------------------
	.section	.text.triton_poi_fused_convolution_33,"ax",@progbits
	.sectionflags	@"SHF_BARRIERS=1"
	.align	128
        .global         triton_poi_fused_convolution_33
        .type           triton_poi_fused_convolution_33,@function
        .size           triton_poi_fused_convolution_33,(.L_x_1 - triton_poi_fused_convolution_33)
        .other          triton_poi_fused_convolution_33,@"STO_CUDA_ENTRY STV_DEFAULT"
triton_poi_fused_convolution_33:
.text.triton_poi_fused_convolution_33:
[----:B------:R-:W0:Y:S02]  /*0000*/  LDC R1, c[0x0][0x28] ;  /* 0x00000a00ff017b82 */ /* 0x000e240000000800 */
[----:B------:R-:W1:Y:S01]  /*0010*/  S2R R12, SR_TID.X ;  /* 0x00000000000c7919 */ /* 0x000e620000002100 */
[----:B------:R-:W2:Y:S01]  /*0020*/  LDC.64 R6, c[0x0][0x218] ;  /* 0x00008600ff067b82 */ /* 0x000ea20000000a00 */
[----:B------:R-:W-:Y:S01]  /*0030*/  ULDC.64 UR6, c[0x0][0x208] ;  /* 0x0000820000067ab9 */ /* 0x000fe20000000a00 */
[----:B------:R-:W3:Y:S01]  /*0040*/  S2R R4, SR_CTAID.Y ;  /* 0x0000000000047919 */ /* 0x000ee20000002600 */
[----:B------:R-:W4:Y:S01]  /*0050*/  S2R R0, SR_CTAID.X ;  /* 0x0000000000007919 */ /* 0x000f220000002500 */
[----:B-1----:R-:W-:Y:S01]  /*0060*/  IMAD.SHL.U32 R2, R12, 0x2, RZ ;  /* 0x000000020c027824 */ /* 0x002fe200078e00ff */
[----:B---3--:R-:W-:-:S04]  /*0070*/  SHF.R.S32.HI R9, RZ, 0x17, R4 ;  /* 0x00000017ff097819 */ /* 0x008fc80000011404 */
[----:B------:R-:W-:Y:S02]  /*0080*/  LOP3.LUT R5, R2, 0xfe, RZ, 0xc0, !PT ;  /* 0x000000fe02057812 */ /* 0x000fe400078ec0ff */
[----:B------:R-:W-:Y:S01]  /*0090*/  SGXT R9, R9, 0x1 ;  /* 0x000000010909781a */ /* 0x000fe20000000200 */
[----:B------:R-:W1:Y:S01]  /*00a0*/  LDC.64 R2, c[0x0][0x210] ;  /* 0x00008400ff027b82 */ /* 0x000e620000000a00 */
[----:B------:R-:W-:Y:S02]  /*00b0*/  PRMT R8, R5, 0x6540, R4 ;  /* 0x0000654005087816 */ /* 0x000fe40000000004 */
[----:B----4-:R-:W-:Y:S02]  /*00c0*/  ISETP.GE.AND P0, PT, R0, 0x10, PT ;  /* 0x000000100000780c */ /* 0x010fe40003f06270 */
[----:B------:R-:W-:-:S04]  /*00d0*/  LEA.HI R9, R9, R8, RZ, 0x8 ;  /* 0x0000000809097211 */ /* 0x000fc800078f40ff */
[C---:B------:R-:W-:Y:S01]  /*00e0*/  LOP3.LUT R11, R9.reuse, 0xffffff00, RZ, 0xc0, !PT ;  /* 0xffffff00090b7812 */ /* 0x040fe200078ec0ff */
[----:B------:R-:W-:-:S04]  /*00f0*/  IMAD.SHL.U32 R9, R9, 0x10, RZ ;  /* 0x0000001009097824 */ /* 0x000fc800078e00ff */
[----:B------:R-:W-:Y:S01]  /*0100*/  IMAD.IADD R11, R8, 0x1, -R11 ;  /* 0x00000001080b7824 */ /* 0x000fe200078e0a0b */
[----:B------:R-:W-:-:S03]  /*0110*/  LOP3.LUT R9, R9, 0xfffff000, RZ, 0xc0, !PT ;  /* 0xfffff00009097812 */ /* 0x000fc600078ec0ff */
[----:B------:R-:W-:Y:S02]  /*0120*/  IMAD R8, R0, 0x100, R11 ;  /* 0x0000010000087824 */ /* 0x000fe400078e020b */
[----:B--2---:R-:W-:Y:S01]  /*0130*/  IMAD.WIDE R6, R11, 0x4, R6 ;  /* 0x000000040b067825 */ /* 0x004fe200078e0206 */
[----:B------:R-:W-:-:S03]  /*0140*/  CS2R R10, SRZ ;  /* 0x00000000000a7805 */ /* 0x000fc6000001ff00 */
[----:B------:R-:W-:Y:S02]  /*0150*/  IMAD.IADD R9, R8, 0x1, R9 ;  /* 0x0000000108097824 */ /* 0x000fe400078e0209 */
[----:B------:R-:W2:Y:S02]  /*0160*/  LDG.E.EL.64 R6, desc[UR6][R6.64] ;  /* 0x0000000606067981 */ /* 0x000ea4000c2e1b00 */
[----:B-1----:R-:W-:-:S05]  /*0170*/  IMAD.WIDE R2, R9, 0x4, R2 ;  /* 0x0000000409027825 */ /* 0x002fca00078e0202 */
[----:B------:R1:W2:Y:S01]  /*0180*/  @!P0 LDG.E.EL.64 R10, desc[UR6][R2.64] ;  /* 0x00000006020a8981 */ /* 0x0002a2000c2e1b00 */
[----:B------:R-:W3:Y:S01]  /*0190*/  S2UR UR5, SR_CgaCtaId ;  /* 0x00000000000579c3 */ /* 0x000ee20000008800 */
[----:B------:R-:W-:Y:S02]  /*01a0*/  UMOV UR4, 0x400 ;  /* 0x0000040000047882 */ /* 0x000fe40000000000 */
[----:B---3--:R-:W-:-:S06]  /*01b0*/  UPRMT UR4, UR5, 0x654, UR4 ;  /* 0x0000065405047896 */ /* 0x008fcc0008000004 */
[----:B------:R-:W-:Y:S02]  /*01c0*/  LEA R8, R5, UR4, 0x3 ;  /* 0x0000000405087c11 */ /* 0x000fe4000f8e18ff */
[----:B------:R-:W-:-:S04]  /*01d0*/  LOP3.LUT R9, R12, 0x7f, RZ, 0xc0, !PT ;  /* 0x0000007f0c097812 */ /* 0x000fc800078ec0ff */
[C---:B------:R-:W-:Y:S02]  /*01e0*/  LEA R12, R9.reuse, UR4, 0x3 ;  /* 0x00000004090c7c11 */ /* 0x040fe4000f8e18ff */
[----:B-1----:R-:W-:-:S05]  /*01f0*/  PRMT R3, R9, 0x6540, R4 ;  /* 0x0000654009037816 */ /* 0x002fca0000000004 */
[----:B------:R-:W-:Y:S01]  /*0200*/  IMAD R3, R3, 0x10, R0 ;  /* 0x0000001003037824 */ /* 0x000fe200078e0200 */
[----:B------:R-:W-:-:S04]  /*0210*/  LOP3.LUT R5, R9, 0x80, RZ, 0xfc, !PT ;  /* 0x0000008009057812 */ /* 0x000fc800078efcff */
[----:B------:R-:W-:Y:S01]  /*0220*/  LEA R5, R5, UR4, 0x3 ;  /* 0x0000000405057c11 */ /* 0x000fe2000f8e18ff */
[----:B--2---:R-:W-:Y:S01]  /*0230*/  FADD R10, R6, R10 ;  /* 0x0000000a060a7221 */ /* 0x004fe20000000000 */
[----:B------:R-:W-:Y:S02]  /*0240*/  FADD R11, R7, R11 ;  /* 0x0000000b070b7221 */ /* 0x000fe40000000000 */
[----:B------:R-:W1:Y:S02]  /*0250*/  LDC.64 R6, c[0x0][0x220] ;  /* 0x00008800ff067b82 */ /* 0x000e640000000a00 */
[----:B------:R-:W-:Y:S04]  /*0260*/  STS [R8], R10 ;  /* 0x0000000a08007388 */ /* 0x000fe80000000800 */
[----:B------:R-:W-:Y:S02]  /*0270*/  STS [R8+0x8], R11 ;  /* 0x0000080b08007388 */ /* 0x000fe40000000800 */
[----:B------:R-:W-:Y:S06]  /*0280*/  BAR.SYNC.DEFER_BLOCKING 0x0 ;  /* 0x0000000000007b1d */ /* 0x000fec0000010000 */
[----:B------:R-:W2:Y:S01]  /*0290*/  LDS R13, [R12] ;  /* 0x000000000c0d7984 */ /* 0x000ea20000000800 */
[----:B-1----:R-:W-:-:S05]  /*02a0*/  IMAD.WIDE R2, R3, 0x4, R6 ;  /* 0x0000000403027825 */ /* 0x002fca00078e0206 */
[----:B--2---:R1:W-:Y:S01]  /*02b0*/  @!P0 STG.E desc[UR6][R2.64], R13 ;  /* 0x0000000d02008986 */ /* 0x0043e2000c101906 */
[----:B------:R-:W-:Y:S05]  /*02c0*/  @P0 EXIT ;  /* 0x000000000000094d */ /* 0x000fea0003800000 */
[----:B------:R-:W0:Y:S01]  /*02d0*/  LDS R5, [R5] ;  /* 0x0000000005057984 */ /* 0x000e220000000800 */
[----:B------:R-:W-:-:S05]  /*02e0*/  IMAD.SHL.U32 R4, R4, 0x100, RZ ;  /* 0x0000010004047824 */ /* 0x000fca00078e00ff */
[----:B------:R-:W-:-:S05]  /*02f0*/  LOP3.LUT R9, R4, 0x80, R9, 0xfe, !PT ;  /* 0x0000008004097812 */ /* 0x000fca00078efe09 */
[----:B-1----:R-:W-:-:S04]  /*0300*/  IMAD R3, R9, 0x10, R0 ;  /* 0x0000001009037824 */ /* 0x002fc800078e0200 */
[----:B------:R-:W-:-:S05]  /*0310*/  IMAD.WIDE R2, R3, 0x4, R6 ;  /* 0x0000000403027825 */ /* 0x000fca00078e0206 */
[----:B0-----:R-:W-:Y:S01]  /*0320*/  STG.E desc[UR6][R2.64], R5 ;  /* 0x0000000502007986 */ /* 0x001fe2000c101906 */
[----:B------:R-:W-:Y:S05]  /*0330*/  EXIT ;  /* 0x000000000000794d */ /* 0x000fea0003800000 */
.L_x_0:
[----:B------:R-:W-:-:S00]  /*0340*/  BRA `(.L_x_0) ;  /* 0xfffffffc00fc7947 */ /* 0x000fc0000383ffff */
[----:B------:R-:W-:-:S00]  /*0350*/  NOP ;  /* 0x0000000000007918 */ /* 0x000fc00000000000 */
        /* <DEDUP_REMOVED lines=10> */
.L_x_1:


//--------------------- .nv.shared.triton_poi_fused_convolution_33 --------------------------
	.section	.nv.shared.triton_poi_fused_convolution_33,"aw",@nobits
	.sectionflags	@""
	.align	16
	.zero		1024


//--------------------- .nv.constant0.triton_poi_fused_convolution_33 --------------------------
	.section	.nv.constant0.triton_poi_fused_convolution_33,"a",@progbits
	.sectionflags	@""
	.align	4
.nv.constant0.triton_poi_fused_convolution_33:
	.zero		560
